//
// Generated by NVIDIA NVVM Compiler
//
// Compiler Build ID: CL-36424714
// Cuda compilation tools, release 13.0, V13.0.88
// Based on NVVM 20.0.0
//

.version 9.0
.target sm_100
.address_size 64

	// .globl	_Z15kernelSortBlockIfEvjPT_
// _ZZ15kernelSortBlockIfEvjPT_E6s_data has been demoted

.visible .entry _Z15kernelSortBlockIfEvjPT_(
	.param .u32 _Z15kernelSortBlockIfEvjPT__param_0,
	.param .u64 .ptr .align 1 _Z15kernelSortBlockIfEvjPT__param_1
)
{
	.reg .pred 	%p<17>;
	.reg .b16 	%rs<5>;
	.reg .b32 	%r<37>;
	.reg .b32 	%f<15>;
	.reg .b64 	%rd<5>;
	// demoted variable
	.shared .align 4 .b8 _ZZ15kernelSortBlockIfEvjPT_E6s_data[1024];
	ld.param.u32 	%r18, [_Z15kernelSortBlockIfEvjPT__param_0];
	ld.param.u64 	%rd2, [_Z15kernelSortBlockIfEvjPT__param_1];
	mov.u32 	%r19, %tid.x;
	shl.b32 	%r1, %r19, 1;
	mov.u32 	%r20, %ntid.x;
	mov.u32 	%r21, %ctaid.x;
	mul.lo.s32 	%r22, %r21, %r20;
	shl.b32 	%r2, %r22, 1;
	add.s32 	%r3, %r2, 256;
	setp.gt.u32 	%p1, %r3, %r18;
	sub.s32 	%r23, %r18, %r2;
	selp.b32 	%r4, %r23, 256, %p1;
	or.b32  	%r5, %r1, 1;
	add.s32 	%r24, %r2, %r5;
	setp.gt.u32 	%p2, %r24, %r18;
	@%p2 bra 	$L__BB0_23;
	cvta.to.global.u64 	%rd3, %rd2;
	add.s32 	%r25, %r2, %r1;
	mul.wide.u32 	%rd4, %r25, 4;
	add.s64 	%rd1, %rd3, %rd4;
	ld.global.f32 	%f11, [%rd1];
	shl.b32 	%r26, %r1, 2;
	mov.u32 	%r27, _ZZ15kernelSortBlockIfEvjPT_E6s_data;
	add.s32 	%r6, %r27, %r26;
	st.shared.f32 	[%r6], %f11;
	ld.global.f32 	%f12, [%rd1+4];
	st.shared.f32 	[%r6+4], %f12;
	bar.sync 	0;
	min.u32 	%r28, %r18, %r3;
	sub.s32 	%r29, %r28, %r2;
	add.s32 	%r30, %r29, 1;
	max.u32 	%r7, %r30, 1;
	and.b32  	%r8, %r7, 3;
	setp.lt.u32 	%p3, %r30, 4;
	@%p3 bra 	$L__BB0_16;
	add.s32 	%r9, %r1, 2;
	and.b32  	%r31, %r7, -4;
	neg.s32 	%r35, %r31;
$L__BB0_3:
	setp.ge.u32 	%p4, %r5, %r4;
	@%p4 bra 	$L__BB0_6;
	ld.shared.f32 	%f1, [%r6];
	ld.shared.f32 	%f2, [%r6+4];
	setp.geu.f32 	%p5, %f2, %f1;
	@%p5 bra 	$L__BB0_6;
	st.shared.f32 	[%r6], %f2;
	st.shared.f32 	[%r6+4], %f1;
$L__BB0_6:
	setp.ge.u32 	%p6, %r9, %r4;
	bar.sync 	0;
	@%p6 bra 	$L__BB0_9;
	ld.shared.f32 	%f3, [%r6+4];
	ld.shared.f32 	%f4, [%r6+8];
	setp.geu.f32 	%p7, %f4, %f3;
	@%p7 bra 	$L__BB0_9;
	st.shared.f32 	[%r6+4], %f4;
	st.shared.f32 	[%r6+8], %f3;
$L__BB0_9:
	setp.ge.u32 	%p8, %r5, %r4;
	bar.sync 	0;
	@%p8 bra 	$L__BB0_12;
	ld.shared.f32 	%f5, [%r6];
	ld.shared.f32 	%f6, [%r6+4];
	setp.geu.f32 	%p9, %f6, %f5;
	@%p9 bra 	$L__BB0_12;
	st.shared.f32 	[%r6], %f6;
	st.shared.f32 	[%r6+4], %f5;
$L__BB0_12:
	setp.ge.u32 	%p10, %r9, %r4;
	bar.sync 	0;
	@%p10 bra 	$L__BB0_15;
	ld.shared.f32 	%f7, [%r6+4];
	ld.shared.f32 	%f8, [%r6+8];
	setp.geu.f32 	%p11, %f8, %f7;
	@%p11 bra 	$L__BB0_15;
	st.shared.f32 	[%r6+4], %f8;
	st.shared.f32 	[%r6+8], %f7;
$L__BB0_15:
	bar.sync 	0;
	add.s32 	%r35, %r35, 4;
	setp.ne.s32 	%p12, %r35, 0;
	@%p12 bra 	$L__BB0_3;
$L__BB0_16:
	setp.eq.s32 	%p13, %r8, 0;
	@%p13 bra 	$L__BB0_22;
	neg.s32 	%r36, %r8;
	mov.b16 	%rs4, 1;
$L__BB0_18:
	.pragma "nounroll";
	xor.b16  	%rs4, %rs4, 1;
	cvt.u32.u16 	%r32, %rs4;
	and.b32  	%r15, %r32, 255;
	add.s32 	%r33, %r5, %r15;
	setp.ge.u32 	%p14, %r33, %r4;
	@%p14 bra 	$L__BB0_21;
	shl.b32 	%r34, %r15, 2;
	add.s32 	%r16, %r6, %r34;
	ld.shared.f32 	%f9, [%r16];
	ld.shared.f32 	%f10, [%r16+4];
	setp.geu.f32 	%p15, %f10, %f9;
	@%p15 bra 	$L__BB0_21;
	st.shared.f32 	[%r16], %f10;
	st.shared.f32 	[%r16+4], %f9;
$L__BB0_21:
	bar.sync 	0;
	add.s32 	%r36, %r36, 1;
	setp.ne.s32 	%p16, %r36, 0;
	@%p16 bra 	$L__BB0_18;
$L__BB0_22:
	ld.shared.f32 	%f13, [%r6];
	st.global.f32 	[%rd1], %f13;
	ld.shared.f32 	%f14, [%r6+4];
	st.global.f32 	[%rd1+4], %f14;
$L__BB0_23:
	ret;

}
	// .globl	_Z17kernelMergeBlocksIfEvjjPKT_PS0_
.visible .entry _Z17kernelMergeBlocksIfEvjjPKT_PS0_(
	.param .u32 _Z17kernelMergeBlocksIfEvjjPKT_PS0__param_0,
	.param .u32 _Z17kernelMergeBlocksIfEvjjPKT_PS0__param_1,
	.param .u64 .ptr .align 1 _Z17kernelMergeBlocksIfEvjjPKT_PS0__param_2,
	.param .u64 .ptr .align 1 _Z17kernelMergeBlocksIfEvjjPKT_PS0__param_3
)
{
	.reg .pred 	%p<19>;
	.reg .b32 	%r<89>;
	.reg .b32 	%f<15>;
	.reg .b64 	%rd<55>;

	ld.param.u32 	%r51, [_Z17kernelMergeBlocksIfEvjjPKT_PS0__param_0];
	ld.param.u32 	%r52, [_Z17kernelMergeBlocksIfEvjjPKT_PS0__param_1];
	ld.param.u64 	%rd15, [_Z17kernelMergeBlocksIfEvjjPKT_PS0__param_2];
	ld.param.u64 	%rd16, [_Z17kernelMergeBlocksIfEvjjPKT_PS0__param_3];
	cvta.to.global.u64 	%rd1, %rd16;
	cvta.to.global.u64 	%rd2, %rd15;
	mov.u32 	%r53, %ntid.x;
	mov.u32 	%r54, %ctaid.x;
	mov.u32 	%r55, %tid.x;
	mad.lo.s32 	%r56, %r53, %r54, %r55;
	mul.lo.s32 	%r70, %r56, %r51;
	setp.ge.u32 	%p1, %r70, %r52;
	@%p1 bra 	$L__BB1_17;
	shr.u32 	%r57, %r51, 1;
	add.s32 	%r71, %r70, %r57;
	min.u32 	%r3, %r71, %r52;
	add.s32 	%r58, %r71, %r57;
	min.u32 	%r4, %r58, %r52;
	setp.le.u32 	%p2, %r71, %r70;
	setp.ge.u32 	%p3, %r71, %r4;
	or.pred  	%p4, %p2, %p3;
	mov.u32 	%r80, %r70;
	@%p4 bra 	$L__BB1_2;
	bra.uni 	$L__BB1_18;
$L__BB1_2:
	setp.ge.u32 	%p9, %r70, %r3;
	@%p9 bra 	$L__BB1_10;
	sub.s32 	%r60, %r3, %r70;
	and.b32  	%r8, %r60, 3;
	setp.eq.s32 	%p10, %r8, 0;
	mov.u32 	%r76, %r70;
	@%p10 bra 	$L__BB1_6;
	mul.wide.u32 	%rd25, %r70, 4;
	add.s64 	%rd51, %rd2, %rd25;
	neg.s32 	%r73, %r8;
	add.s32 	%r76, %r70, %r8;
$L__BB1_5:
	.pragma "nounroll";
	ld.global.f32 	%f5, [%rd51];
	mul.wide.u32 	%rd26, %r80, 4;
	add.s64 	%rd27, %rd1, %rd26;
	st.global.f32 	[%rd27], %f5;
	add.s32 	%r80, %r80, 1;
	add.s64 	%rd51, %rd51, 4;
	add.s32 	%r73, %r73, 1;
	setp.ne.s32 	%p11, %r73, 0;
	@%p11 bra 	$L__BB1_5;
$L__BB1_6:
	sub.s32 	%r61, %r70, %r3;
	setp.gt.u32 	%p12, %r61, -4;
	@%p12 bra 	$L__BB1_10;
	add.s32 	%r86, %r80, 1;
	sub.s32 	%r85, %r76, %r3;
	mul.wide.u32 	%rd28, %r76, 4;
	add.s64 	%rd29, %rd28, %rd2;
	add.s64 	%rd53, %rd29, 8;
$L__BB1_8:
	add.s32 	%r62, %r86, -1;
	ld.global.f32 	%f6, [%rd53+-8];
	mul.wide.u32 	%rd30, %r62, 4;
	add.s64 	%rd31, %rd1, %rd30;
	st.global.f32 	[%rd31], %f6;
	add.s32 	%r63, %r86, 2;
	ld.global.f32 	%f7, [%rd53+-4];
	mul.wide.u32 	%rd32, %r86, 4;
	add.s64 	%rd33, %rd1, %rd32;
	st.global.f32 	[%rd33], %f7;
	add.s32 	%r64, %r86, 1;
	ld.global.f32 	%f8, [%rd53];
	mul.wide.u32 	%rd34, %r64, 4;
	add.s64 	%rd35, %rd1, %rd34;
	st.global.f32 	[%rd35], %f8;
	ld.global.f32 	%f9, [%rd53+4];
	mul.wide.u32 	%rd36, %r63, 4;
	add.s64 	%rd37, %rd1, %rd36;
	st.global.f32 	[%rd37], %f9;
	add.s32 	%r86, %r86, 4;
	add.s32 	%r85, %r85, 4;
	add.s64 	%rd53, %rd53, 16;
	setp.eq.s32 	%p13, %r85, 0;
	@%p13 bra 	$L__BB1_9;
	bra.uni 	$L__BB1_8;
$L__BB1_9:
	add.s32 	%r80, %r86, -1;
$L__BB1_10:
	setp.ge.u32 	%p14, %r71, %r4;
	@%p14 bra 	$L__BB1_17;
	sub.s32 	%r65, %r4, %r71;
	and.b32  	%r32, %r65, 3;
	setp.eq.s32 	%p15, %r32, 0;
	mov.u32 	%r84, %r71;
	@%p15 bra 	$L__BB1_14;
	mul.wide.u32 	%rd38, %r71, 4;
	add.s64 	%rd52, %rd2, %rd38;
	neg.s32 	%r81, %r32;
	add.s32 	%r84, %r71, %r32;
$L__BB1_13:
	.pragma "nounroll";
	ld.global.f32 	%f10, [%rd52];
	mul.wide.u32 	%rd39, %r80, 4;
	add.s64 	%rd40, %rd1, %rd39;
	st.global.f32 	[%rd40], %f10;
	add.s32 	%r80, %r80, 1;
	add.s64 	%rd52, %rd52, 4;
	add.s32 	%r81, %r81, 1;
	setp.ne.s32 	%p16, %r81, 0;
	@%p16 bra 	$L__BB1_13;
$L__BB1_14:
	sub.s32 	%r66, %r71, %r4;
	setp.gt.u32 	%p17, %r66, -4;
	@%p17 bra 	$L__BB1_17;
	add.s32 	%r88, %r80, 1;
	sub.s32 	%r87, %r84, %r4;
	mul.wide.u32 	%rd41, %r84, 4;
	add.s64 	%rd42, %rd41, %rd2;
	add.s64 	%rd54, %rd42, 8;
$L__BB1_16:
	add.s32 	%r67, %r88, -1;
	ld.global.f32 	%f11, [%rd54+-8];
	mul.wide.u32 	%rd43, %r67, 4;
	add.s64 	%rd44, %rd1, %rd43;
	st.global.f32 	[%rd44], %f11;
	add.s32 	%r68, %r88, 2;
	ld.global.f32 	%f12, [%rd54+-4];
	mul.wide.u32 	%rd45, %r88, 4;
	add.s64 	%rd46, %rd1, %rd45;
	st.global.f32 	[%rd46], %f12;
	add.s32 	%r69, %r88, 1;
	ld.global.f32 	%f13, [%rd54];
	mul.wide.u32 	%rd47, %r69, 4;
	add.s64 	%rd48, %rd1, %rd47;
	st.global.f32 	[%rd48], %f13;
	ld.global.f32 	%f14, [%rd54+4];
	mul.wide.u32 	%rd49, %r68, 4;
	add.s64 	%rd50, %rd1, %rd49;
	st.global.f32 	[%rd50], %f14;
	add.s32 	%r88, %r88, 4;
	add.s32 	%r87, %r87, 4;
	add.s64 	%rd54, %rd54, 16;
	setp.ne.s32 	%p18, %r87, 0;
	@%p18 bra 	$L__BB1_16;
$L__BB1_17:
	ret;
$L__BB1_18:
	mul.wide.u32 	%rd17, %r70, 4;
	add.s64 	%rd18, %rd2, %rd17;
	ld.global.f32 	%f1, [%rd18];
	cvt.rzi.u32.f32 	%r23, %f1;
	mul.wide.u32 	%rd19, %r71, 4;
	add.s64 	%rd20, %rd2, %rd19;
	ld.global.f32 	%f2, [%rd20];
	cvt.rzi.u32.f32 	%r24, %f2;
	setp.le.u32 	%p5, %r23, %r24;
	@%p5 bra 	$L__BB1_20;
	cvt.rn.f32.u32 	%f4, %r24;
	mul.wide.u32 	%rd23, %r80, 4;
	add.s64 	%rd24, %rd1, %rd23;
	st.global.f32 	[%rd24], %f4;
	add.s32 	%r71, %r71, 1;
	bra.uni 	$L__BB1_21;
$L__BB1_20:
	cvt.rn.f32.u32 	%f3, %r23;
	mul.wide.u32 	%rd21, %r80, 4;
	add.s64 	%rd22, %rd1, %rd21;
	st.global.f32 	[%rd22], %f3;
	add.s32 	%r70, %r70, 1;
$L__BB1_21:
	add.s32 	%r80, %r80, 1;
	setp.lt.u32 	%p6, %r70, %r3;
	setp.lt.u32 	%p7, %r71, %r4;
	and.pred  	%p8, %p6, %p7;
	@%p8 bra 	$L__BB1_18;
	bra.uni 	$L__BB1_2;

}


// ===== COMPILED SASS (sm_100) =====

	.target	sm_100

	.elftype	@"ET_EXEC"


//--------------------- .note.nv.tkinfo           --------------------------
	.section	.note.nv.tkinfo,"",@"SHT_NOTE"
	.sectionflags	@"SHF_NOTE_NV_TKINFO"
	.tkinfo
        /*0018*/ 	.word	0x00000002
        /*0030*/ 	.string	""
        /*0030*/ 	.string	"ptxas"
        /*0030*/ 	.string	"Cuda compilation tools, release 13.0, V13.0.88"
        /*0030*/ 	.string	"Build cuda_13.0.r13.0/compiler.36424714_0"
        /*0030*/ 	.string	"-arch sm_100 -m 64 "



//--------------------- .note.nv.cuinfo           --------------------------
	.section	.note.nv.cuinfo,"",@"SHT_NOTE"
	.sectionflags	@"SHF_NOTE_NV_CUINFO"
        /*0018*/ 	.short	0x0002
        /*001a*/ 	.short	0x0064
        /*001c*/ 	.short	0x0082
	.zero		2


//--------------------- .nv.info                  --------------------------
	.section	.nv.info,"",@"SHT_CUDA_INFO"
	.align	4


	//----- nvinfo : EIATTR_REGCOUNT
	.align		4
        /*0000*/ 	.byte	0x04, 0x2f
        /*0002*/ 	.short	(.L_1 - .L_0)
	.align		4
.L_0:
        /*0004*/ 	.word	index@(_Z15kernelSortBlockIfEvjPT_)
        /*0008*/ 	.word	0x0000000f


	//----- nvinfo : EIATTR_FRAME_SIZE
	.align		4
.L_1:
        /*000c*/ 	.byte	0x04, 0x11
        /*000e*/ 	.short	(.L_3 - .L_2)
	.align		4
.L_2:
        /*0010*/ 	.word	index@(_Z15kernelSortBlockIfEvjPT_)
        /*0014*/ 	.word	0x00000000


	//----- nvinfo : EIATTR_REGCOUNT
	.align		4
.L_3:
        /*0018*/ 	.byte	0x04, 0x2f
        /*001a*/ 	.short	(.L_5 - .L_4)
	.align		4
.L_4:
        /*001c*/ 	.word	index@(_Z17kernelMergeBlocksIfEvjjPKT_PS0_)
        /*0020*/ 	.word	0x0000001c


	//----- nvinfo : EIATTR_FRAME_SIZE
	.align		4
.L_5:
        /*0024*/ 	.byte	0x04, 0x11
        /*0026*/ 	.short	(.L_7 - .L_6)
	.align		4
.L_6:
        /*0028*/ 	.word	index@(_Z17kernelMergeBlocksIfEvjjPKT_PS0_)
        /*002c*/ 	.word	0x00000000


	//----- nvinfo : EIATTR_MIN_STACK_SIZE
	.align		4
.L_7:
        /*0030*/ 	.byte	0x04, 0x12
        /*0032*/ 	.short	(.L_9 - .L_8)
	.align		4
.L_8:
        /*0034*/ 	.word	index@(_Z17kernelMergeBlocksIfEvjjPKT_PS0_)
        /*0038*/ 	.word	0x00000000


	//----- nvinfo : EIATTR_MIN_STACK_SIZE
	.align		4
.L_9:
        /*003c*/ 	.byte	0x04, 0x12
        /*003e*/ 	.short	(.L_11 - .L_10)
	.align		4
.L_10:
        /*0040*/ 	.word	index@(_Z15kernelSortBlockIfEvjPT_)
        /*0044*/ 	.word	0x00000000
.L_11:


//--------------------- .nv.compat                --------------------------
	.section	.nv.compat,"",@"SHT_CUDA_COMPAT_INFO"
	.align	4
        /*0000*/ 	.byte	0x02, 0x09, 0x00, 0x00, 0x02, 0x02, 0x01, 0x00, 0x02, 0x05, 0x05, 0x00, 0x03, 0x07, 0x01, 0x01
        /*0010*/ 	.byte	0x02, 0x03, 0x00, 0x00, 0x02, 0x06, 0x01, 0x00, 0x04, 0x0b, 0x08, 0x00, 0x09, 0x00, 0x00, 0x00
        /*0020*/ 	.byte	0x00, 0x00, 0x00, 0x00


//--------------------- .nv.info._Z17kernelMergeBlocksIfEvjjPKT_PS0_ --------------------------
	.section	.nv.info._Z17kernelMergeBlocksIfEvjjPKT_PS0_,"",@"SHT_CUDA_INFO"
	.sectionflags	@""
	.align	4


	//----- nvinfo : EIATTR_CUDA_API_VERSION
	.align		4
        /*0000*/ 	.byte	0x04, 0x37
        /*0002*/ 	.short	(.L_13 - .L_12)
.L_12:
        /*0004*/ 	.word	0x00000082


	//----- nvinfo : EIATTR_KPARAM_INFO
	.align		4
.L_13:
        /*0008*/ 	.byte	0x04, 0x17
        /*000a*/ 	.short	(.L_15 - .L_14)
.L_14:
        /*000c*/ 	.word	0x00000000
        /*0010*/ 	.short	0x0003
        /*0012*/ 	.short	0x0010
        /*0014*/ 	.byte	0x00, 0xf5, 0x21, 0x00


	//----- nvinfo : EIATTR_KPARAM_INFO
	.align		4
.L_15:
        /*0018*/ 	.byte	0x04, 0x17
        /*001a*/ 	.short	(.L_17 - .L_16)
.L_16:
        /*001c*/ 	.word	0x00000000
        /*0020*/ 	.short	0x0002
        /*0022*/ 	.short	0x0008
        /*0024*/ 	.byte	0x00, 0xf5, 0x21, 0x00


	//----- nvinfo : EIATTR_KPARAM_INFO
	.align		4
.L_17:
        /*0028*/ 	.byte	0x04, 0x17
        /*002a*/ 	.short	(.L_19 - .L_18)
.L_18:
        /*002c*/ 	.word	0x00000000
        /*0030*/ 	.short	0x0001
        /*0032*/ 	.short	0x0004
        /*0034*/ 	.byte	0x00, 0xf0, 0x11, 0x00


	//----- nvinfo : EIATTR_KPARAM_INFO
	.align		4
.L_19:
        /*0038*/ 	.byte	0x04, 0x17
        /*003a*/ 	.short	(.L_21 - .L_20)
.L_20:
        /*003c*/ 	.word	0x00000000
        /*0040*/ 	.short	0x0000
        /*0042*/ 	.short	0x0000
        /*0044*/ 	.byte	0x00, 0xf0, 0x11, 0x00


	//----- nvinfo : EIATTR_SPARSE_MMA_MASK
	.align		4
.L_21:
        /*0048*/ 	.byte	0x03, 0x50
        /*004a*/ 	.short	0x0000


	//----- nvinfo : EIATTR_MAXREG_COUNT
	.align		4
        /*004c*/ 	.byte	0x03, 0x1b
        /*004e*/ 	.short	0x00ff


	//----- nvinfo : EIATTR_MERCURY_ISA_VERSION
	.align		4
        /*0050*/ 	.byte	0x03, 0x5f
        /*0052*/ 	.short	0x0101


	//----- nvinfo : EIATTR_VRC_CTA_INIT_COUNT
	.align		4
        /*0054*/ 	.byte	0x02, 0x4a
	.zero		1
	.zero		1


	//----- nvinfo : EIATTR_EXIT_INSTR_OFFSETS
	.align		4
        /*0058*/ 	.byte	0x04, 0x1c
        /*005a*/ 	.short	(.L_23 - .L_22)


	//   ....[0]....
.L_22:
        /*005c*/ 	.word	0x00000080


	//   ....[1]....
        /*0060*/ 	.word	0x00000670


	//   ....[2]....
        /*0064*/ 	.word	0x000007f0


	//   ....[3]....
        /*0068*/ 	.word	0x000009e0


	//----- nvinfo : EIATTR_CRS_STACK_SIZE
	.align		4
.L_23:
        /*006c*/ 	.byte	0x04, 0x1e
        /*006e*/ 	.short	(.L_25 - .L_24)
.L_24:
        /*0070*/ 	.word	0x00000000


	//----- nvinfo : EIATTR_CBANK_PARAM_SIZE
	.align		4
.L_25:
        /*0074*/ 	.byte	0x03, 0x19
        /*0076*/ 	.short	0x0018


	//----- nvinfo : EIATTR_PARAM_CBANK
	.align		4
        /*0078*/ 	.byte	0x04, 0x0a
        /*007a*/ 	.short	(.L_27 - .L_26)
	.align		4
.L_26:
        /*007c*/ 	.word	index@(.nv.constant0._Z17kernelMergeBlocksIfEvjjPKT_PS0_)
        /*0080*/ 	.short	0x0380
        /*0082*/ 	.short	0x0018


	//----- nvinfo : EIATTR_SW_WAR
	.align		4
.L_27:
        /*0084*/ 	.byte	0x04, 0x36
        /*0086*/ 	.short	(.L_29 - .L_28)
.L_28:
        /*0088*/ 	.word	0x00000008
.L_29:


//--------------------- .nv.info._Z15kernelSortBlockIfEvjPT_ --------------------------
	.section	.nv.info._Z15kernelSortBlockIfEvjPT_,"",@"SHT_CUDA_INFO"
	.sectionflags	@""
	.align	4


	//----- nvinfo : EIATTR_CUDA_API_VERSION
	.align		4
        /*0000*/ 	.byte	0x04, 0x37
        /*0002*/ 	.short	(.L_31 - .L_30)
.L_30:
        /*0004*/ 	.word	0x00000082


	//----- nvinfo : EIATTR_KPARAM_INFO
	.align		4
.L_31:
        /*0008*/ 	.byte	0x04, 0x17
        /*000a*/ 	.short	(.L_33 - .L_32)
.L_32:
        /*000c*/ 	.word	0x00000000
        /*0010*/ 	.short	0x0001
        /*0012*/ 	.short	0x0008
        /*0014*/ 	.byte	0x00, 0xf5, 0x21, 0x00


	//----- nvinfo : EIATTR_KPARAM_INFO
	.align		4
.L_33:
        /*0018*/ 	.byte	0x04, 0x17
        /*001a*/ 	.short	(.L_35 - .L_34)
.L_34:
        /*001c*/ 	.word	0x00000000
        /*0020*/ 	.short	0x0000
        /*0022*/ 	.short	0x0000
        /*0024*/ 	.byte	0x00, 0xf0, 0x11, 0x00


	//----- nvinfo : EIATTR_SPARSE_MMA_MASK
	.align		4
.L_35:
        /*0028*/ 	.byte	0x03, 0x50
        /*002a*/ 	.short	0x0000


	//----- nvinfo : EIATTR_MAXREG_COUNT
	.align		4
        /*002c*/ 	.byte	0x03, 0x1b
        /*002e*/ 	.short	0x00ff


	//----- nvinfo : EIATTR_NUM_BARRIERS
	.align		4
        /*0030*/ 	.byte	0x02, 0x4c
        /*0032*/ 	.byte	0x01
	.zero		1


	//----- nvinfo : EIATTR_MERCURY_ISA_VERSION
	.align		4
        /*0034*/ 	.byte	0x03, 0x5f
        /*0036*/ 	.short	0x0101


	//----- nvinfo : EIATTR_VRC_CTA_INIT_COUNT
	.align		4
        /*0038*/ 	.byte	0x02, 0x4a
	.zero		1
	.zero		1


	//----- nvinfo : EIATTR_EXIT_INSTR_OFFSETS
	.align		4
        /*003c*/ 	.byte	0x04, 0x1c
        /*003e*/ 	.short	(.L_37 - .L_36)


	//   ....[0]....
.L_36:
        /*0040*/ 	.word	0x000000a0


	//   ....[1]....
        /*0044*/ 	.word	0x00000670


	//----- nvinfo : EIATTR_CRS_STACK_SIZE
	.align		4
.L_37:
        /*0048*/ 	.byte	0x04, 0x1e
        /*004a*/ 	.short	(.L_39 - .L_38)
.L_38:
        /*004c*/ 	.word	0x00000000


	//----- nvinfo : EIATTR_CBANK_PARAM_SIZE
	.align		4
.L_39:
        /*0050*/ 	.byte	0x03, 0x19
        /*0052*/ 	.short	0x0010


	//----- nvinfo : EIATTR_PARAM_CBANK
	.align		4
        /*0054*/ 	.byte	0x04, 0x0a
        /*0056*/ 	.short	(.L_41 - .L_40)
	.align		4
.L_40:
        /*0058*/ 	.word	index@(.nv.constant0._Z15kernelSortBlockIfEvjPT_)
        /*005c*/ 	.short	0x0380
        /*005e*/ 	.short	0x0010


	//----- nvinfo : EIATTR_SW_WAR
	.align		4
.L_41:
        /*0060*/ 	.byte	0x04, 0x36
        /*0062*/ 	.short	(.L_43 - .L_42)
.L_42:
        /*0064*/ 	.word	0x00000008
.L_43:


//--------------------- .nv.callgraph             --------------------------
	.section	.nv.callgraph,"",@"SHT_CUDA_CALLGRAPH"
	.align	4
	.sectionentsize	8
	.align		4
        /*0000*/ 	.word	0x00000000
	.align		4
        /*0004*/ 	.word	0xffffffff
	.align		4
        /*0008*/ 	.word	0x00000000
	.align		4
        /*000c*/ 	.word	0xfffffffe
	.align		4
        /*0010*/ 	.word	0x00000000
	.align		4
        /*0014*/ 	.word	0xfffffffd
	.align		4
        /*0018*/ 	.word	0x00000000
	.align		4
        /*001c*/ 	.word	0xfffffffc


//--------------------- .text._Z17kernelMergeBlocksIfEvjjPKT_PS0_ --------------------------
	.section	.text._Z17kernelMergeBlocksIfEvjjPKT_PS0_,"ax",@progbits
	.align	128
        .global         _Z17kernelMergeBlocksIfEvjjPKT_PS0_
        .type           _Z17kernelMergeBlocksIfEvjjPKT_PS0_,@function
        .size           _Z17kernelMergeBlocksIfEvjjPKT_PS0_,(.L_x_30 - _Z17kernelMergeBlocksIfEvjjPKT_PS0_)
        .other          _Z17kernelMergeBlocksIfEvjjPKT_PS0_,@"STO_CUDA_ENTRY STV_DEFAULT"
_Z17kernelMergeBlocksIfEvjjPKT_PS0_:
.text._Z17kernelMergeBlocksIfEvjjPKT_PS0_:
[----:B------:R-:W-:Y:S01]  /*0000*/  LDC R1, c[0x0][0x37c] ;  /* 0x0000df00ff017b82 */ /* 0x000fe20000000800 */
[----:B------:R-:W0:Y:S07]  /*0010*/  S2R R3, SR_CTAID.X ;  /* 0x0000000000037919 */ /* 0x000e2e0000002500 */
[----:B------:R-:W1:Y:S01]  /*0020*/  LDC.64 R10, c[0x0][0x380] ;  /* 0x0000e000ff0a7b82 */ /* 0x000e620000000a00 */
[----:B------:R-:W0:Y:S01]  /*0030*/  LDCU UR4, c[0x0][0x360] ;  /* 0x00006c00ff0477ac */ /* 0x000e220008000800 */
[----:B------:R-:W0:Y:S02]  /*0040*/  S2R R0, SR_TID.X ;  /* 0x0000000000007919 */ /* 0x000e240000002100 */
[----:B0-----:R-:W-:-:S04]  /*0050*/  IMAD R3, R3, UR4, R0 ;  /* 0x0000000403037c24 */ /* 0x001fc8000f8e0200 */
[----:B-1----:R-:W-:-:S05]  /*0060*/  IMAD R5, R3, R10, RZ ;  /* 0x0000000a03057224 */ /* 0x002fca00078e02ff */
[----:B------:R-:W-:-:S13]  /*0070*/  ISETP.GE.U32.AND P0, PT, R5, R11, PT ;  /* 0x0000000b0500720c */ /* 0x000fda0003f06070 */
[----:B------:R-:W-:Y:S05]  /*0080*/  @P0 EXIT ;  /* 0x000000000000094d */ /* 0x000fea0003800000 */
[----:B------:R-:W-:Y:S01]  /*0090*/  SHF.R.U32.HI R0, RZ, 0x1, R10 ;  /* 0x00000001ff007819 */ /* 0x000fe2000001160a */
[----:B------:R-:W0:Y:S01]  /*00a0*/  LDC.64 R6, c[0x0][0x388] ;  /* 0x0000e200ff067b82 */ /* 0x000e220000000a00 */
[----:B------:R-:W1:Y:S01]  /*00b0*/  LDCU.64 UR4, c[0x0][0x358] ;  /* 0x00006b00ff0477ac */ /* 0x000e620008000a00 */
[----:B------:R-:W-:Y:S01]  /*00c0*/  BSSY.RECONVERGENT B0, `(.L_x_0) ;  /* 0x000001b000007945 */ /* 0x000fe20003800200 */
[----:B------:R-:W-:Y:S02]  /*00d0*/  IMAD.MOV.U32 R2, RZ, RZ, R5 ;  /* 0x000000ffff027224 */ /* 0x000fe400078e0005 */
[----:B------:R-:W-:-:S03]  /*00e0*/  IMAD.IADD R3, R5, 0x1, R0 ;  /* 0x0000000105037824 */ /* 0x000fc600078e0200 */
[----:B------:R-:W2:Y:S02]  /*00f0*/  LDC.64 R8, c[0x0][0x390] ;  /* 0x0000e400ff087b82 */ /* 0x000ea40000000a00 */
[C---:B------:R-:W-:Y:S02]  /*0100*/  VIADDMNMX.U32 R0, R3.reuse, R0, R11, PT ;  /* 0x0000000003007246 */ /* 0x040fe4000380000b */
[C---:B------:R-:W-:Y:S02]  /*0110*/  VIMNMX.U32 R4, PT, PT, R3.reuse, R11, PT ;  /* 0x0000000b03047248 */ /* 0x040fe40003fe0000 */
[----:B------:R-:W-:-:S04]  /*0120*/  ISETP.GE.U32.AND P0, PT, R3, R0, PT ;  /* 0x000000000300720c */ /* 0x000fc80003f06070 */
[----:B------:R-:W-:-:S13]  /*0130*/  ISETP.LE.U32.OR P0, PT, R3, R5, P0 ;  /* 0x000000050300720c */ /* 0x000fda0000703470 */
[----:B-1----:R-:W-:Y:S05]  /*0140*/  @P0 BRA `(.L_x_1) ;  /* 0x0000000000480947 */ /* 0x002fea0003800000 */
.L_x_2:
[----:B0-----:R-:W-:-:S04]  /*0150*/  IMAD.WIDE.U32 R10, R5, 0x4, R6 ;  /* 0x00000004050a7825 */ /* 0x001fc800078e0006 */
[----:B------:R-:W-:Y:S02]  /*0160*/  IMAD.WIDE.U32 R12, R3, 0x4, R6 ;  /* 0x00000004030c7825 */ /* 0x000fe400078e0006 */
[----:B------:R-:W3:Y:S04]  /*0170*/  LDG.E R10, desc[UR4][R10.64] ;  /* 0x000000040a0a7981 */ /* 0x000ee8000c1e1900 */
[----:B------:R-:W4:Y:S01]  /*0180*/  LDG.E R12, desc[UR4][R12.64] ;  /* 0x000000040c0c7981 */ /* 0x000f22000c1e1900 */
[----:B--2---:R-:W-:-:S04]  /*0190*/  IMAD.WIDE.U32 R14, R2, 0x4, R8 ;  /* 0x00000004020e7825 */ /* 0x004fc800078e0008 */
[----:B------:R-:W-:Y:S01]  /*01a0*/  VIADD R2, R2, 0x1 ;  /* 0x0000000102027836 */ /* 0x000fe20000000000 */
[----:B---3--:R-:W-:Y:S08]  /*01b0*/  F2I.U32.TRUNC.NTZ R19, R10 ;  /* 0x0000000a00137305 */ /* 0x008ff0000020f000 */
[----:B----4-:R-:W0:Y:S02]  /*01c0*/  F2I.U32.TRUNC.NTZ R16, R12 ;  /* 0x0000000c00107305 */ /* 0x010e24000020f000 */
[----:B0-----:R-:W-:-:S13]  /*01d0*/  ISETP.GT.U32.AND P0, PT, R19, R16, PT ;  /* 0x000000101300720c */ /* 0x001fda0003f04070 */
[----:B------:R-:W-:Y:S01]  /*01e0*/  @P0 I2FP.F32.U32 R17, R16 ;  /* 0x0000001000110245 */ /* 0x000fe20000201000 */
[----:B------:R-:W-:Y:S01]  /*01f0*/  @!P0 VIADD R5, R5, 0x1 ;  /* 0x0000000105058836 */ /* 0x000fe20000000000 */
[----:B------:R-:W-:Y:S02]  /*0200*/  @!P0 I2FP.F32.U32 R19, R19 ;  /* 0x0000001300138245 */ /* 0x000fe40000201000 */
[----:B------:R-:W-:Y:S01]  /*0210*/  @P0 IADD3 R3, PT, PT, R3, 0x1, RZ ;  /* 0x0000000103030810 */ /* 0x000fe20007ffe0ff */
[----:B------:R1:W-:Y:S01]  /*0220*/  @P0 STG.E desc[UR4][R14.64], R17 ;  /* 0x000000110e000986 */ /* 0x0003e2000c101904 */
[----:B------:R-:W-:-:S03]  /*0230*/  ISETP.LT.U32.AND P1, PT, R5, R4, PT ;  /* 0x000000040500720c */ /* 0x000fc60003f21070 */
[----:B------:R1:W-:Y:S01]  /*0240*/  @!P0 STG.E desc[UR4][R14.64], R19 ;  /* 0x000000130e008986 */ /* 0x0003e2000c101904 */
[----:B------:R-:W-:-:S13]  /*0250*/  ISETP.GE.U32.AND P0, PT, R3, R0, PT ;  /* 0x000000000300720c */ /* 0x000fda0003f06070 */
[----:B-1----:R-:W-:Y:S05]  /*0260*/  @!P0 BRA P1, `(.L_x_2) ;  /* 0xfffffffc00b88947 */ /* 0x002fea000083ffff */
.L_x_1:
[----:B------:R-:W-:Y:S05]  /*0270*/  BSYNC.RECONVERGENT B0 ;  /* 0x0000000000007941 */ /* 0x000fea0003800200 */
.L_x_0:
[----:B------:R-:W-:Y:S01]  /*0280*/  ISETP.GE.U32.AND P0, PT, R5, R4, PT ;  /* 0x000000040500720c */ /* 0x000fe20003f06070 */
[----:B------:R-:W-:-:S12]  /*0290*/  BSSY.RECONVERGENT B0, `(.L_x_3) ;  /* 0x000003c000007945 */ /* 0x000fd80003800200 */
[----:B------:R-:W-:Y:S05]  /*02a0*/  @P0 BRA `(.L_x_4) ;  /* 0x0000000000e80947 */ /* 0x000fea0003800000 */
[----:B0-----:R-:W-:Y:S01]  /*02b0*/  IADD3 R6, PT, PT, R4, -R5, RZ ;  /* 0x8000000504067210 */ /* 0x001fe20007ffe0ff */
[----:B------:R-:W-:Y:S01]  /*02c0*/  IMAD.IADD R7, R5, 0x1, -R4 ;  /* 0x0000000105077824 */ /* 0x000fe200078e0a04 */
[----:B------:R-:W-:Y:S02]  /*02d0*/  BSSY.RECONVERGENT B1, `(.L_x_5) ;  /* 0x0000015000017945 */ /* 0x000fe40003800200 */
[----:B------:R-:W-:Y:S02]  /*02e0*/  LOP3.LUT P1, R12, R6, 0x3, RZ, 0xc0, !PT ;  /* 0x00000003060c7812 */ /* 0x000fe4000782c0ff */
[----:B------:R-:W-:-:S11]  /*02f0*/  ISETP.GT.U32.AND P0, PT, R7, -0x4, PT ;  /* 0xfffffffc0700780c */ /* 0x000fd60003f04070 */
[----:B------:R-:W-:Y:S05]  /*0300*/  @!P1 BRA `(.L_x_6) ;  /* 0x0000000000449947 */ /* 0x000fea0003800000 */
[----:B--2---:R-:W0:Y:S08]  /*0310*/  LDC.64 R8, c[0x0][0x388] ;  /* 0x0000e200ff087b82 */ /* 0x004e300000000a00 */
[----:B------:R-:W1:Y:S01]  /*0320*/  LDC.64 R6, c[0x0][0x390] ;  /* 0x0000e400ff067b82 */ /* 0x000e620000000a00 */
[----:B0-----:R-:W-:-:S04]  /*0330*/  IMAD.WIDE.U32 R8, R5, 0x4, R8 ;  /* 0x0000000405087825 */ /* 0x001fc800078e0008 */
[----:B------:R-:W-:Y:S01]  /*0340*/  IMAD.IADD R5, R12, 0x1, R5 ;  /* 0x000000010c057824 */ /* 0x000fe200078e0205 */
[----:B------:R-:W-:Y:S01]  /*0350*/  MOV R13, R9 ;  /* 0x00000009000d7202 */ /* 0x000fe20000000f00 */
[----:B------:R-:W-:Y:S02]  /*0360*/  IMAD.MOV.U32 R10, RZ, RZ, R8 ;  /* 0x000000ffff0a7224 */ /* 0x000fe400078e0008 */
[----:B-1----:R-:W-:-:S07]  /*0370*/  IMAD.MOV R12, RZ, RZ, -R12 ;  /* 0x000000ffff0c7224 */ /* 0x002fce00078e0a0c */
.L_x_7:
[----:B0-----:R-:W-:-:S06]  /*0380*/  MOV R11, R13 ;  /* 0x0000000d000b7202 */ /* 0x001fcc0000000f00 */
[----:B------:R0:W2:Y:S01]  /*0390*/  LDG.E R11, desc[UR4][R10.64] ;  /* 0x000000040a0b7981 */ /* 0x0000a2000c1e1900 */
[----:B------:R-:W-:-:S04]  /*03a0*/  IMAD.WIDE.U32 R8, R2, 0x4, R6 ;  /* 0x0000000402087825 */ /* 0x000fc800078e0006 */
[----:B------:R-:W-:Y:S02]  /*03b0*/  VIADD R12, R12, 0x1 ;  /* 0x000000010c0c7836 */ /* 0x000fe40000000000 */
[----:B------:R-:W-:-:S03]  /*03c0*/  VIADD R2, R2, 0x1 ;  /* 0x0000000102027836 */ /* 0x000fc60000000000 */
[----:B------:R-:W-:Y:S02]  /*03d0*/  ISETP.NE.AND P1, PT, R12, RZ, PT ;  /* 0x000000ff0c00720c */ /* 0x000fe40003f25270 */
[----:B0-----:R-:W-:-:S04]  /*03e0*/  IADD3 R10, P2, PT, R10, 0x4, RZ ;  /* 0x000000040a0a7810 */ /* 0x001fc80007f5e0ff */
[----:B------:R-:W-:Y:S01]  /*03f0*/  IADD3.X R13, PT, PT, RZ, R13, RZ, P2, !PT ;  /* 0x0000000dff0d7210 */ /* 0x000fe200017fe4ff */
[----:B--2---:R0:W-:Y:S06]  /*0400*/  STG.E desc[UR4][R8.64], R11 ;  /* 0x0000000b08007986 */ /* 0x0041ec000c101904 */
[----:B------:R-:W-:Y:S05]  /*0410*/  @P1 BRA `(.L_x_7) ;  /* 0xfffffffc00d81947 */ /* 0x000fea000383ffff */
.L_x_6:
[----:B------:R-:W-:Y:S05]  /*0420*/  BSYNC.RECONVERGENT B1 ;  /* 0x0000000000017941 */ /* 0x000fea0003800200 */
.L_x_5:
[----:B------:R-:W-:Y:S05]  /*0430*/  @P0 BRA `(.L_x_4) ;  /* 0x0000000000840947 */ /* 0x000fea0003800000 */
[----:B0-2---:R-:W0:Y:S01]  /*0440*/  LDC.64 R8, c[0x0][0x388] ;  /* 0x0000e200ff087b82 */ /* 0x005e220000000a00 */
[----:B------:R-:W-:Y:S01]  /*0450*/  BSSY.RECONVERGENT B1, `(.L_x_8) ;  /* 0x000001e000017945 */ /* 0x000fe20003800200 */
[----:B------:R-:W-:Y:S02]  /*0460*/  IMAD.IADD R16, R5, 0x1, -R4 ;  /* 0x0000000105107824 */ /* 0x000fe400078e0a04 */
[----:B------:R-:W-:-:S04]  /*0470*/  VIADD R17, R2, 0x1 ;  /* 0x0000000102117836 */ /* 0x000fc80000000000 */
[----:B------:R-:W1:Y:S01]  /*0480*/  LDC.64 R6, c[0x0][0x390] ;  /* 0x0000e400ff067b82 */ /* 0x000e620000000a00 */
[----:B0-----:R-:W-:-:S03]  /*0490*/  IMAD.WIDE.U32 R8, R5, 0x4, R8 ;  /* 0x0000000405087825 */ /* 0x001fc600078e0008 */
[----:B------:R-:W-:-:S04]  /*04a0*/  IADD3 R8, P0, PT, R8, 0x8, RZ ;  /* 0x0000000808087810 */ /* 0x000fc80007f1e0ff */
[----:B------:R-:W-:-:S09]  /*04b0*/  IADD3.X R9, PT, PT, RZ, R9, RZ, P0, !PT ;  /* 0x00000009ff097210 */ /* 0x000fd200007fe4ff */
.L_x_9:
[----:B------:R-:W-:Y:S01]  /*04c0*/  MOV R4, R8 ;  /* 0x0000000800047202 */ /* 0x000fe20000000f00 */
[----:B------:R-:W-:-:S05]  /*04d0*/  IMAD.MOV.U32 R5, RZ, RZ, R9 ;  /* 0x000000ffff057224 */ /* 0x000fca00078e0009 */
[----:B--2---:R-:W2:Y:S01]  /*04e0*/  LDG.E R19, desc[UR4][R4.64+-0x8] ;  /* 0xfffff80404137981 */ /* 0x004ea2000c1e1900 */
[----:B------:R-:W-:-:S05]  /*04f0*/  IADD3 R9, PT, PT, R17, -0x1, RZ ;  /* 0xffffffff11097810 */ /* 0x000fca0007ffe0ff */
[----:B-1----:R-:W-:-:S05]  /*0500*/  IMAD.WIDE.U32 R8, R9, 0x4, R6 ;  /* 0x0000000409087825 */ /* 0x002fca00078e0006 */
[----:B--2---:R0:W-:Y:S04]  /*0510*/  STG.E desc[UR4][R8.64], R19 ;  /* 0x0000001308007986 */ /* 0x0041e8000c101904 */
[----:B------:R-:W2:Y:S01]  /*0520*/  LDG.E R21, desc[UR4][R4.64+-0x4] ;  /* 0xfffffc0404157981 */ /* 0x000ea2000c1e1900 */
[----:B------:R-:W-:-:S04]  /*0530*/  IMAD.WIDE.U32 R10, R17, 0x4, R6 ;  /* 0x00000004110a7825 */ /* 0x000fc800078e0006 */
[----:B------:R-:W-:Y:S01]  /*0540*/  VIADD R13, R17, 0x1 ;  /* 0x00000001110d7836 */ /* 0x000fe20000000000 */
[----:B--2---:R2:W-:Y:S04]  /*0550*/  STG.E desc[UR4][R10.64], R21 ;  /* 0x000000150a007986 */ /* 0x0045e8000c101904 */
[----:B------:R-:W3:Y:S01]  /*0560*/  LDG.E R23, desc[UR4][R4.64] ;  /* 0x0000000404177981 */ /* 0x000ee2000c1e1900 */
[----:B------:R-:W-:Y:S01]  /*0570*/  IMAD.WIDE.U32 R12, R13, 0x4, R6 ;  /* 0x000000040d0c7825 */ /* 0x000fe200078e0006 */
[----:B------:R-:W-:-:S04]  /*0580*/  IADD3 R15, PT, PT, R17, 0x2, RZ ;  /* 0x00000002110f7810 */ /* 0x000fc80007ffe0ff */
[----:B---3--:R2:W-:Y:S04]  /*0590*/  STG.E desc[UR4][R12.64], R23 ;  /* 0x000000170c007986 */ /* 0x0085e8000c101904 */
[----:B------:R-:W3:Y:S01]  /*05a0*/  LDG.E R25, desc[UR4][R4.64+0x4] ;  /* 0x0000040404197981 */ /* 0x000ee2000c1e1900 */
[----:B------:R-:W-:Y:S01]  /*05b0*/  IMAD.WIDE.U32 R14, R15, 0x4, R6 ;  /* 0x000000040f0e7825 */ /* 0x000fe200078e0006 */
[----:B0-----:R-:W-:-:S03]  /*05c0*/  IADD3 R8, P1, PT, R4, 0x10, RZ ;  /* 0x0000001004087810 */ /* 0x001fc60007f3e0ff */
[----:B------:R-:W-:Y:S01]  /*05d0*/  VIADD R16, R16, 0x4 ;  /* 0x0000000410107836 */ /* 0x000fe20000000000 */
[----:B------:R-:W-:Y:S01]  /*05e0*/  IADD3.X R9, PT, PT, RZ, R5, RZ, P1, !PT ;  /* 0x00000005ff097210 */ /* 0x000fe20000ffe4ff */
[----:B------:R-:W-:-:S03]  /*05f0*/  VIADD R17, R17, 0x4 ;  /* 0x0000000411117836 */ /* 0x000fc60000000000 */
[----:B------:R-:W-:Y:S01]  /*0600*/  ISETP.NE.AND P0, PT, R16, RZ, PT ;  /* 0x000000ff1000720c */ /* 0x000fe20003f05270 */
[----:B---3--:R2:W-:-:S12]  /*0610*/  STG.E desc[UR4][R14.64], R25 ;  /* 0x000000190e007986 */ /* 0x0085d8000c101904 */
[----:B------:R-:W-:Y:S05]  /*0620*/  @P0 BRA `(.L_x_9) ;  /* 0xfffffffc00a40947 */ /* 0x000fea000383ffff */
[----:B------:R-:W-:Y:S05]  /*0630*/  BSYNC.RECONVERGENT B1 ;  /* 0x0000000000017941 */ /* 0x000fea0003800200 */
.L_x_8:
[----:B------:R-:W-:-:S07]  /*0640*/  IADD3 R2, PT, PT, R17, -0x1, RZ ;  /* 0xffffffff11027810 */ /* 0x000fce0007ffe0ff */
.L_x_4:
[----:B------:R-:W-:Y:S05]  /*0650*/  BSYNC.RECONVERGENT B0 ;  /* 0x0000000000007941 */ /* 0x000fea0003800200 */
.L_x_3:
[----:B------:R-:W-:-:S13]  /*0660*/  ISETP.GE.U32.AND P0, PT, R3, R0, PT ;  /* 0x000000000300720c */ /* 0x000fda0003f06070 */
[----:B------:R-:W-:Y:S05]  /*0670*/  @P0 EXIT ;  /* 0x000000000000094d */ /* 0x000fea0003800000 */
[C---:B------:R-:W-:Y:S01]  /*0680*/  IMAD.IADD R4, R0.reuse, 0x1, -R3 ;  /* 0x0000000100047824 */ /* 0x040fe200078e0a03 */
[----:B------:R-:W-:Y:S01]  /*0690*/  IADD3 R5, PT, PT, -R0, R3, RZ ;  /* 0x0000000300057210 */ /* 0x000fe20007ffe1ff */
[----:B------:R-:W-:Y:S03]  /*06a0*/  BSSY.RECONVERGENT B0, `(.L_x_10) ;  /* 0x0000014000007945 */ /* 0x000fe60003800200 */
[----:B--2---:R-:W-:Y:S02]  /*06b0*/  LOP3.LUT P1, R10, R4, 0x3, RZ, 0xc0, !PT ;  /* 0x00000003040a7812 */ /* 0x004fe4000782c0ff */
[----:B------:R-:W-:-:S11]  /*06c0*/  ISETP.GT.U32.AND P0, PT, R5, -0x4, PT ;  /* 0xfffffffc0500780c */ /* 0x000fd60003f04070 */
[----:B------:R-:W-:Y:S05]  /*06d0*/  @!P1 BRA `(.L_x_11) ;  /* 0x0000000000409947 */ /* 0x000fea0003800000 */
[----:B------:R-:W1:Y:S08]  /*06e0*/  LDC.64 R4, c[0x0][0x388] ;  /* 0x0000e200ff047b82 */ /* 0x000e700000000a00 */
[----:B0-----:R-:W0:Y:S01]  /*06f0*/  LDC.64 R6, c[0x0][0x390] ;  /* 0x0000e400ff067b82 */ /* 0x001e220000000a00 */
[----:B-1----:R-:W-:Y:S01]  /*0700*/  IMAD.WIDE.U32 R4, R3, 0x4, R4 ;  /* 0x0000000403047825 */ /* 0x002fe200078e0004 */
[----:B------:R-:W-:-:S03]  /*0710*/  IADD3 R3, PT, PT, R10, R3, RZ ;  /* 0x000000030a037210 */ /* 0x000fc60007ffe0ff */
[----:B------:R-:W-:Y:S02]  /*0720*/  IMAD.MOV.U32 R11, RZ, RZ, R5 ;  /* 0x000000ffff0b7224 */ /* 0x000fe400078e0005 */
[----:B------:R-:W-:-:S07]  /*0730*/  IMAD.MOV R10, RZ, RZ, -R10 ;  /* 0x000000ffff0a7224 */ /* 0x000fce00078e0a0a */
.L_x_12:
[----:B-1----:R-:W-:-:S06]  /*0740*/  MOV R5, R11 ;  /* 0x0000000b00057202 */ /* 0x002fcc0000000f00 */
[----:B------:R1:W2:Y:S01]  /*0750*/  LDG.E R5, desc[UR4][R4.64] ;  /* 0x0000000404057981 */ /* 0x0002a2000c1e1900 */
[C---:B0-----:R-:W-:Y:S01]  /*0760*/  IMAD.WIDE.U32 R8, R2.reuse, 0x4, R6 ;  /* 0x0000000402087825 */ /* 0x041fe200078e0006 */
[----:B------:R-:W-:-:S03]  /*0770*/  IADD3 R2, PT, PT, R2, 0x1, RZ ;  /* 0x0000000102027810 */ /* 0x000fc60007ffe0ff */
[----:B------:R-:W-:-:S05]  /*0780*/  VIADD R10, R10, 0x1 ;  /* 0x000000010a0a7836 */ /* 0x000fca0000000000 */
[----:B------:R-:W-:Y:S02]  /*0790*/  ISETP.NE.AND P1, PT, R10, RZ, PT ;  /* 0x000000ff0a00720c */ /* 0x000fe40003f25270 */
[----:B-1----:R-:W-:-:S05]  /*07a0*/  IADD3 R4, P2, PT, R4, 0x4, RZ ;  /* 0x0000000404047810 */ /* 0x002fca0007f5e0ff */
[----:B------:R-:W-:Y:S01]  /*07b0*/  IMAD.X R11, RZ, RZ, R11, P2 ;  /* 0x000000ffff0b7224 */ /* 0x000fe200010e060b */
[----:B--2---:R1:W-:Y:S05]  /*07c0*/  STG.E desc[UR4][R8.64], R5 ;  /* 0x0000000508007986 */ /* 0x0043ea000c101904 */
[----:B------:R-:W-:Y:S05]  /*07d0*/  @P1 BRA `(.L_x_12) ;  /* 0xfffffffc00d81947 */ /* 0x000fea000383ffff */
.L_x_11:
[----:B------:R-:W-:Y:S05]  /*07e0*/  BSYNC.RECONVERGENT B0 ;  /* 0x0000000000007941 */ /* 0x000fea0003800200 */
.L_x_10:
[----:B------:R-:W-:Y:S05]  /*07f0*/  @P0 EXIT ;  /* 0x000000000000094d */ /* 0x000fea0003800000 */
[----:B0-----:R-:W0:Y:S01]  /*0800*/  LDC.64 R6, c[0x0][0x388] ;  /* 0x0000e200ff067b82 */ /* 0x001e220000000a00 */
[----:B------:R-:W-:Y:S02]  /*0810*/  IADD3 R0, PT, PT, -R0, R3, RZ ;  /* 0x0000000300007210 */ /* 0x000fe40007ffe1ff */
[----:B------:R-:W-:-:S05]  /*0820*/  IADD3 R15, PT, PT, R2, 0x1, RZ ;  /* 0x00000001020f7810 */ /* 0x000fca0007ffe0ff */
[----:B-1----:R-:W1:Y:S01]  /*0830*/  LDC.64 R4, c[0x0][0x390] ;  /* 0x0000e400ff047b82 */ /* 0x002e620000000a00 */
[----:B0-----:R-:W-:-:S03]  /*0840*/  IMAD.WIDE.U32 R6, R3, 0x4, R6 ;  /* 0x0000000403067825 */ /* 0x001fc600078e0006 */
[----:B------:R-:W-:-:S05]  /*0850*/  IADD3 R6, P0, PT, R6, 0x8, RZ ;  /* 0x0000000806067810 */ /* 0x000fca0007f1e0ff */
[----:B-1----:R-:W-:-:S08]  /*0860*/  IMAD.X R7, RZ, RZ, R7, P0 ;  /* 0x000000ffff077224 */ /* 0x002fd000000e0607 */
.L_x_13:
[----:B------:R-:W-:Y:S01]  /*0870*/  IMAD.MOV.U32 R2, RZ, RZ, R6 ;  /* 0x000000ffff027224 */ /* 0x000fe200078e0006 */
[----:B------:R-:W-:-:S05]  /*0880*/  MOV R3, R7 ;  /* 0x0000000700037202 */ /* 0x000fca0000000f00 */
[----:B------:R-:W2:Y:S01]  /*0890*/  LDG.E R17, desc[UR4][R2.64+-0x8] ;  /* 0xfffff80402117981 */ /* 0x000ea2000c1e1900 */
[----:B------:R-:W-:-:S04]  /*08a0*/  VIADD R7, R15, 0xffffffff ;  /* 0xffffffff0f077836 */ /* 0x000fc80000000000 */
[----:B------:R-:W-:-:S05]  /*08b0*/  IMAD.WIDE.U32 R6, R7, 0x4, R4 ;  /* 0x0000000407067825 */ /* 0x000fca00078e0004 */
[----:B--2---:R0:W-:Y:S04]  /*08c0*/  STG.E desc[UR4][R6.64], R17 ;  /* 0x0000001106007986 */ /* 0x0041e8000c101904 */
[----:B-1----:R-:W2:Y:S01]  /*08d0*/  LDG.E R19, desc[UR4][R2.64+-0x4] ;  /* 0xfffffc0402137981 */ /* 0x002ea2000c1e1900 */
[C---:B------:R-:W-:Y:S01]  /*08e0*/  IMAD.WIDE.U32 R8, R15.reuse, 0x4, R4 ;  /* 0x000000040f087825 */ /* 0x040fe200078e0004 */
[----:B------:R-:W-:-:S04]  /*08f0*/  IADD3 R11, PT, PT, R15, 0x1, RZ ;  /* 0x000000010f0b7810 */ /* 0x000fc80007ffe0ff */
[----:B--2---:R1:W-:Y:S04]  /*0900*/  STG.E desc[UR4][R8.64], R19 ;  /* 0x0000001308007986 */ /* 0x0043e8000c101904 */
[----:B------:R-:W2:Y:S01]  /*0910*/  LDG.E R21, desc[UR4][R2.64] ;  /* 0x0000000402157981 */ /* 0x000ea2000c1e1900 */
[----:B------:R-:W-:-:S04]  /*0920*/  IMAD.WIDE.U32 R10, R11, 0x4, R4 ;  /* 0x000000040b0a7825 */ /* 0x000fc800078e0004 */
[----:B------:R-:W-:Y:S01]  /*0930*/  VIADD R13, R15, 0x2 ;  /* 0x000000020f0d7836 */ /* 0x000fe20000000000 */
[----:B--2---:R1:W-:Y:S04]  /*0940*/  STG.E desc[UR4][R10.64], R21 ;  /* 0x000000150a007986 */ /* 0x0043e8000c101904 */
[----:B------:R-:W2:Y:S01]  /*0950*/  LDG.E R23, desc[UR4][R2.64+0x4] ;  /* 0x0000040402177981 */ /* 0x000ea2000c1e1900 */
[----:B------:R-:W-:Y:S01]  /*0960*/  IMAD.WIDE.U32 R12, R13, 0x4, R4 ;  /* 0x000000040d0c7825 */ /* 0x000fe200078e0004 */
[----:B------:R-:W-:Y:S02]  /*0970*/  IADD3 R0, PT, PT, R0, 0x4, RZ ;  /* 0x0000000400007810 */ /* 0x000fe40007ffe0ff */
[----:B0-----:R-:W-:Y:S02]  /*0980*/  IADD3 R6, P1, PT, R2, 0x10, RZ ;  /* 0x0000001002067810 */ /* 0x001fe40007f3e0ff */
[----:B------:R-:W-:-:S02]  /*0990*/  ISETP.NE.AND P0, PT, R0, RZ, PT ;  /* 0x000000ff0000720c */ /* 0x000fc40003f05270 */
[----:B------:R-:W-:Y:S01]  /*09a0*/  IADD3 R15, PT, PT, R15, 0x4, RZ ;  /* 0x000000040f0f7810 */ /* 0x000fe20007ffe0ff */
[----:B------:R-:W-:Y:S01]  /*09b0*/  IMAD.X R7, RZ, RZ, R3, P1 ;  /* 0x000000ffff077224 */ /* 0x000fe200008e0603 */
[----:B--2---:R1:W-:Y:S09]  /*09c0*/  STG.E desc[UR4][R12.64], R23 ;  /* 0x000000170c007986 */ /* 0x0043f2000c101904 */
[----:B------:R-:W-:Y:S05]  /*09d0*/  @P0 BRA `(.L_x_13) ;  /* 0xfffffffc00a40947 */ /* 0x000fea000383ffff */
[----:B------:R-:W-:Y:S05]  /*09e0*/  EXIT ;  /* 0x000000000000794d */ /* 0x000fea0003800000 */
.L_x_14:
[----:B------:R-:W-:-:S00]  /*09f0*/  BRA `(.L_x_14) ;  /* 0xfffffffc00fc7947 */ /* 0x000fc0000383ffff */
[----:B------:R-:W-:-:S00]  /*0a00*/  NOP ;  /* 0x0000000000007918 */ /* 0x000fc00000000000 */
[----:B------:R-:W-:-:S00]  /*0a10*/  NOP ;  /* 0x0000000000007918 */ /* 0x000fc00000000000 */
[----:B------:R-:W-:-:S00]  /*0a20*/  NOP ;  /* 0x0000000000007918 */ /* 0x000fc00000000000 */
[----:B------:R-:W-:-:S00]  /*0a30*/  NOP ;  /* 0x0000000000007918 */ /* 0x000fc00000000000 */
[----:B------:R-:W-:-:S00]  /*0a40*/  NOP ;  /* 0x0000000000007918 */ /* 0x000fc00000000000 */
[----:B------:R-:W-:-:S00]  /*0a50*/  NOP ;  /* 0x0000000000007918 */ /* 0x000fc00000000000 */
[----:B------:R-:W-:-:S00]  /*0a60*/  NOP ;  /* 0x0000000000007918 */ /* 0x000fc00000000000 */
[----:B------:R-:W-:-:S00]  /*0a70*/  NOP ;  /* 0x0000000000007918 */ /* 0x000fc00000000000 */
.L_x_30:


//--------------------- .text._Z15kernelSortBlockIfEvjPT_ --------------------------
	.section	.text._Z15kernelSortBlockIfEvjPT_,"ax",@progbits
	.align	128
        .global         _Z15kernelSortBlockIfEvjPT_
        .type           _Z15kernelSortBlockIfEvjPT_,@function
        .size           _Z15kernelSortBlockIfEvjPT_,(.L_x_31 - _Z15kernelSortBlockIfEvjPT_)
        .other          _Z15kernelSortBlockIfEvjPT_,@"STO_CUDA_ENTRY STV_DEFAULT"
_Z15kernelSortBlockIfEvjPT_:
.text._Z15kernelSortBlockIfEvjPT_:
[----:B------:R-:W-:Y:S01]  /*0000*/  LDC R1, c[0x0][0x37c] ;  /* 0x0000df00ff017b82 */ /* 0x000fe20000000800 */
[----:B------:R-:W0:Y:S01]  /*0010*/  S2R R8, SR_TID.X ;  /* 0x0000000000087919 */ /* 0x000e220000002100 */
[----:B------:R-:W1:Y:S06]  /*0020*/  LDCU UR4, c[0x0][0x360] ;  /* 0x00006c00ff0477ac */ /* 0x000e6c0008000800 */
[----:B------:R-:W2:Y:S01]  /*0030*/  LDC R9, c[0x0][0x380] ;  /* 0x0000e000ff097b82 */ /* 0x000ea20000000800 */
[----:B------:R-:W1:Y:S01]  /*0040*/  S2R R5, SR_CTAID.X ;  /* 0x0000000000057919 */ /* 0x000e620000002500 */
[----:B0-----:R-:W-:-:S02]  /*0050*/  IMAD.SHL.U32 R6, R8, 0x2, RZ ;  /* 0x0000000208067824 */ /* 0x001fc400078e00ff */
[----:B-1----:R-:W-:Y:S02]  /*0060*/  IMAD R5, R5, UR4, RZ ;  /* 0x0000000405057c24 */ /* 0x002fe4000f8e02ff */
[----:B------:R-:W-:-:S04]  /*0070*/  VIADD R0, R6, 0x1 ;  /* 0x0000000106007836 */ /* 0x000fc80000000000 */
[----:B------:R-:W-:-:S05]  /*0080*/  IMAD R4, R5, 0x2, R0 ;  /* 0x0000000205047824 */ /* 0x000fca00078e0200 */
[----:B--2---:R-:W-:-:S13]  /*0090*/  ISETP.GT.U32.AND P0, PT, R4, R9, PT ;  /* 0x000000090400720c */ /* 0x004fda0003f04070 */
[----:B------:R-:W-:Y:S05]  /*00a0*/  @P0 EXIT ;  /* 0x000000000000094d */ /* 0x000fea0003800000 */
[----:B------:R-:W0:Y:S01]  /*00b0*/  LDC.64 R2, c[0x0][0x388] ;  /* 0x0000e200ff027b82 */ /* 0x000e220000000a00 */
[----:B------:R-:W1:Y:S01]  /*00c0*/  LDCU.64 UR6, c[0x0][0x358] ;  /* 0x00006b00ff0677ac */ /* 0x000e620008000a00 */
[----:B------:R-:W-:-:S04]  /*00d0*/  VIADD R7, R4, 0xffffffff ;  /* 0xffffffff04077836 */ /* 0x000fc80000000000 */
[----:B0-----:R-:W-:-:S05]  /*00e0*/  IMAD.WIDE.U32 R2, R7, 0x4, R2 ;  /* 0x0000000407027825 */ /* 0x001fca00078e0002 */
[----:B-1----:R-:W2:Y:S04]  /*00f0*/  LDG.E R10, desc[UR6][R2.64] ;  /* 0x00000006020a7981 */ /* 0x002ea8000c1e1900 */
[----:B------:R-:W2:Y:S01]  /*0100*/  LDG.E R11, desc[UR6][R2.64+0x4] ;  /* 0x00000406020b7981 */ /* 0x000ea2000c1e1900 */
[----:B------:R-:W0:Y:S01]  /*0110*/  S2UR UR5, SR_CgaCtaId ;  /* 0x00000000000579c3 */ /* 0x000e220000008800 */
[----:B------:R-:W-:Y:S01]  /*0120*/  UMOV UR4, 0x400 ;  /* 0x0000040000047882 */ /* 0x000fe20000000000 */
[C---:B------:R-:W-:Y:S02]  /*0130*/  IMAD.SHL.U32 R7, R5.reuse, 0x2, RZ ;  /* 0x0000000205077824 */ /* 0x040fe400078e00ff */
[----:B------:R-:W-:Y:S01]  /*0140*/  IMAD R5, R5, -0x2, R9 ;  /* 0xfffffffe05057824 */ /* 0x000fe200078e0209 */
[----:B0-----:R-:W-:-:S06]  /*0150*/  ULEA UR4, UR5, UR4, 0x18 ;  /* 0x0000000405047291 */ /* 0x001fcc000f8ec0ff */
[----:B------:R-:W-:Y:S01]  /*0160*/  LEA R4, R8, UR4, 0x3 ;  /* 0x0000000408047c11 */ /* 0x000fe2000f8e18ff */
[----:B------:R-:W-:-:S05]  /*0170*/  VIADD R8, R7, 0x100 ;  /* 0x0000010007087836 */ /* 0x000fca0000000000 */
[CC--:B------:R-:W-:Y:S02]  /*0180*/  VIMNMX.U32 R12, PT, PT, R8.reuse, R9.reuse, PT ;  /* 0x00000009080c7248 */ /* 0x0c0fe40003fe0000 */
[----:B------:R-:W-:Y:S02]  /*0190*/  ISETP.GT.U32.AND P0, PT, R8, R9, PT ;  /* 0x000000090800720c */ /* 0x000fe40003f04070 */
[----:B------:R-:W-:Y:S02]  /*01a0*/  IADD3 R12, PT, PT, R12, 0x1, -R7 ;  /* 0x000000010c0c7810 */ /* 0x000fe40007ffe807 */
[----:B------:R-:W-:Y:S02]  /*01b0*/  SEL R5, R5, 0x100, P0 ;  /* 0x0000010005057807 */ /* 0x000fe40000000000 */
[C---:B------:R-:W-:Y:S02]  /*01c0*/  ISETP.GE.U32.AND P1, PT, R12.reuse, 0x4, PT ;  /* 0x000000040c00780c */ /* 0x040fe40003f26070 */
[----:B------:R-:W-:-:S04]  /*01d0*/  VIMNMX.U32 R12, PT, PT, R12, 0x1, !PT ;  /* 0x000000010c0c7848 */ /* 0x000fc80007fe0000 */
[----:B------:R-:W-:Y:S01]  /*01e0*/  LOP3.LUT R7, R12, 0x3, RZ, 0xc0, !PT ;  /* 0x000000030c077812 */ /* 0x000fe200078ec0ff */
[----:B--2---:R0:W-:Y:S01]  /*01f0*/  STS.64 [R4], R10 ;  /* 0x0000000a04007388 */ /* 0x0041e20000000a00 */
[----:B------:R-:W-:Y:S06]  /*0200*/  BAR.SYNC.DEFER_BLOCKING 0x0 ;  /* 0x0000000000007b1d */ /* 0x000fec0000010000 */
[----:B------:R-:W-:Y:S05]  /*0210*/  @!P1 BRA `(.L_x_15) ;  /* 0x0000000000b49947 */ /* 0x000fea0003800000 */
[----:B------:R-:W-:Y:S01]  /*0220*/  LOP3.LUT R12, R12, 0xfffffffc, RZ, 0xc0, !PT ;  /* 0xfffffffc0c0c7812 */ /* 0x000fe200078ec0ff */
[----:B------:R-:W-:Y:S01]  /*0230*/  VIADD R6, R6, 0x2 ;  /* 0x0000000206067836 */ /* 0x000fe20000000000 */
[----:B------:R-:W-:-:S03]  /*0240*/  ISETP.GE.U32.AND P1, PT, R0, R5, PT ;  /* 0x000000050000720c */ /* 0x000fc60003f26070 */
[----:B------:R-:W-:-:S10]  /*0250*/  IMAD.MOV R12, RZ, RZ, -R12 ;  /* 0x000000ffff0c7224 */ /* 0x000fd400078e0a0c */
.L_x_24:
[----:B------:R-:W-:Y:S01]  /*0260*/  BSSY.RECONVERGENT B0, `(.L_x_16) ;  /* 0x0000008000007945 */ /* 0x000fe20003800200 */
[----:B------:R-:W-:-:S03]  /*0270*/  ISETP.GE.U32.AND P0, PT, R6, R5, PT ;  /* 0x000000050600720c */ /* 0x000fc60003f06070 */
[----:B-1234-:R-:W-:Y:S10]  /*0280*/  @P1 BRA `(.L_x_17) ;  /* 0x0000000000141947 */ /* 0x01eff40003800000 */
[----:B------:R-:W1:Y:S02]  /*0290*/  LDS.64 R8, [R4] ;  /* 0x0000000004087984 */ /* 0x000e640000000a00 */
[----:B-1----:R-:W-:Y:S01]  /*02a0*/  FSETP.GEU.AND P1, PT, R9, R8, PT ;  /* 0x000000080900720b */ /* 0x002fe20003f2e000 */
[----:B0-----:R-:W-:Y:S02]  /*02b0*/  IMAD.MOV.U32 R10, RZ, RZ, R9 ;  /* 0x000000ffff0a7224 */ /* 0x001fe400078e0009 */
[----:B------:R-:W-:-:S10]  /*02c0*/  IMAD.MOV.U32 R11, RZ, RZ, R8 ;  /* 0x000000ffff0b7224 */ /* 0x000fd400078e0008 */
[----:B------:R1:W-:Y:S02]  /*02d0*/  @!P1 STS.64 [R4], R10 ;  /* 0x0000000a04009388 */ /* 0x0003e40000000a00 */
.L_x_17:
[----:B------:R-:W-:Y:S05]  /*02e0*/  BSYNC.RECONVERGENT B0 ;  /* 0x0000000000007941 */ /* 0x000fea0003800200 */
.L_x_16:
[----:B------:R-:W-:Y:S01]  /*02f0*/  BAR.SYNC.DEFER_BLOCKING 0x0 ;  /* 0x0000000000007b1d */ /* 0x000fe20000010000 */
[----:B------:R-:W-:-:S05]  /*0300*/  ISETP.GE.U32.AND P1, PT, R0, R5, PT ;  /* 0x000000050000720c */ /* 0x000fca0003f26070 */
[----:B------:R-:W-:Y:S04]  /*0310*/  BSSY.RECONVERGENT B0, `(.L_x_18) ;  /* 0x0000007000007945 */ /* 0x000fe80003800200 */
[----:B------:R-:W-:Y:S05]  /*0320*/  @P0 BRA `(.L_x_19) ;  /* 0x0000000000140947 */ /* 0x000fea0003800000 */
[----:B------:R-:W-:Y:S04]  /*0330*/  LDS R9, [R4+0x4] ;  /* 0x0000040004097984 */ /* 0x000fe80000000800 */
[----:B------:R-:W2:Y:S02]  /*0340*/  LDS R8, [R4+0x8] ;  /* 0x0000080004087984 */ /* 0x000ea40000000800 */
[----:B--2---:R-:W-:-:S13]  /*0350*/  FSETP.GEU.AND P2, PT, R8, R9, PT ;  /* 0x000000090800720b */ /* 0x004fda0003f4e000 */
[----:B------:R2:W-:Y:S04]  /*0360*/  @!P2 STS [R4+0x4], R8 ;  /* 0x000004080400a388 */ /* 0x0005e80000000800 */
[----:B------:R2:W-:Y:S02]  /*0370*/  @!P2 STS [R4+0x8], R9 ;  /* 0x000008090400a388 */ /* 0x0005e40000000800 */
.L_x_19:
[----:B------:R-:W-:Y:S05]  /*0380*/  BSYNC.RECONVERGENT B0 ;  /* 0x0000000000007941 */ /* 0x000fea0003800200 */
.L_x_18:
[----:B------:R-:W-:Y:S06]  /*0390*/  BAR.SYNC.DEFER_BLOCKING 0x0 ;  /* 0x0000000000007b1d */ /* 0x000fec0000010000 */
[----:B------:R-:W-:Y:S04]  /*03a0*/  BSSY.RECONVERGENT B0, `(.L_x_20) ;  /* 0x0000007000007945 */ /* 0x000fe80003800200 */
[----:B------:R-:W-:Y:S05]  /*03b0*/  @P1 BRA `(.L_x_21) ;  /* 0x0000000000141947 */ /* 0x000fea0003800000 */
[----:B--2---:R-:W2:Y:S02]  /*03c0*/  LDS.64 R8, [R4] ;  /* 0x0000000004087984 */ /* 0x004ea40000000a00 */
[----:B--2---:R-:W-:Y:S01]  /*03d0*/  FSETP.GEU.AND P2, PT, R9, R8, PT ;  /* 0x000000080900720b */ /* 0x004fe20003f4e000 */
[----:B01----:R-:W-:Y:S02]  /*03e0*/  IMAD.MOV.U32 R10, RZ, RZ, R9 ;  /* 0x000000ffff0a7224 */ /* 0x003fe400078e0009 */
[----:B------:R-:W-:-:S10]  /*03f0*/  IMAD.MOV.U32 R11, RZ, RZ, R8 ;  /* 0x000000ffff0b7224 */ /* 0x000fd400078e0008 */
[----:B------:R3:W-:Y:S02]  /*0400*/  @!P2 STS.64 [R4], R10 ;  /* 0x0000000a0400a388 */ /* 0x0007e40000000a00 */
.L_x_21:
[----:B------:R-:W-:Y:S05]  /*0410*/  BSYNC.RECONVERGENT B0 ;  /* 0x0000000000007941 */ /* 0x000fea0003800200 */
.L_x_20:
[----:B------:R-:W-:Y:S01]  /*0420*/  VIADD R12, R12, 0x4 ;  /* 0x000000040c0c7836 */ /* 0x000fe20000000000 */
[----:B------:R-:W-:Y:S04]  /*0430*/  BAR.SYNC.DEFER_BLOCKING 0x0 ;  /* 0x0000000000007b1d */ /* 0x000fe80000010000 */
[----:B------:R-:W-:Y:S02]  /*0440*/  ISETP.NE.AND P2, PT, R12, RZ, PT ;  /* 0x000000ff0c00720c */ /* 0x000fe40003f45270 */
[----:B------:R-:W-:Y:S04]  /*0450*/  BSSY.RECONVERGENT B0, `(.L_x_22) ;  /* 0x0000007000007945 */ /* 0x000fe80003800200 */
[----:B------:R-:W-:Y:S07]  /*0460*/  @P0 BRA `(.L_x_23) ;  /* 0x0000000000140947 */ /* 0x000fee0003800000 */
[----:B--2---:R-:W-:Y:S04]  /*0470*/  LDS R9, [R4+0x4] ;  /* 0x0000040004097984 */ /* 0x004fe80000000800 */
[----:B------:R-:W2:Y:S02]  /*0480*/  LDS R8, [R4+0x8] ;  /* 0x0000080004087984 */ /* 0x000ea40000000800 */
[----:B--2---:R-:W-:-:S13]  /*0490*/  FSETP.GEU.AND P0, PT, R8, R9, PT ;  /* 0x000000090800720b */ /* 0x004fda0003f0e000 */
[----:B------:R4:W-:Y:S04]  /*04a0*/  @!P0 STS [R4+0x4], R8 ;  /* 0x0000040804008388 */ /* 0x0009e80000000800 */
[----:B------:R4:W-:Y:S02]  /*04b0*/  @!P0 STS [R4+0x8], R9 ;  /* 0x0000080904008388 */ /* 0x0009e40000000800 */
.L_x_23:
[----:B------:R-:W-:Y:S05]  /*04c0*/  BSYNC.RECONVERGENT B0 ;  /* 0x0000000000007941 */ /* 0x000fea0003800200 */
.L_x_22:
[----:B------:R-:W-:Y:S06]  /*04d0*/  BAR.SYNC.DEFER_BLOCKING 0x0 ;  /* 0x0000000000007b1d */ /* 0x000fec0000010000 */
[----:B------:R-:W-:Y:S05]  /*04e0*/  @P2 BRA `(.L_x_24) ;  /* 0xfffffffc005c2947 */ /* 0x000fea000383ffff */
.L_x_15:
[----:B------:R-:W-:-:S13]  /*04f0*/  ISETP.NE.AND P0, PT, R7, RZ, PT ;  /* 0x000000ff0700720c */ /* 0x000fda0003f05270 */
[----:B------:R-:W-:Y:S05]  /*0500*/  @!P0 BRA `(.L_x_25) ;  /* 0x00000000004c8947 */ /* 0x000fea0003800000 */
[----:B------:R-:W-:Y:S02]  /*0510*/  IMAD.MOV.U32 R6, RZ, RZ, 0x1 ;  /* 0x00000001ff067424 */ /* 0x000fe400078e00ff */
[----:B------:R-:W-:-:S07]  /*0520*/  IMAD.MOV R7, RZ, RZ, -R7 ;  /* 0x000000ffff077224 */ /* 0x000fce00078e0a07 */
.L_x_28:
[----:B------:R-:W-:Y:S01]  /*0530*/  LOP3.LUT R6, R6, 0x1, RZ, 0x3c, !PT ;  /* 0x0000000106067812 */ /* 0x000fe200078e3cff */
[----:B------:R-:W-:Y:S03]  /*0540*/  BSSY.RECONVERGENT B0, `(.L_x_26) ;  /* 0x000000b000007945 */ /* 0x000fe60003800200 */
[----:B--2-4-:R-:W-:-:S05]  /*0550*/  LOP3.LUT R9, R6, 0xff, RZ, 0xc0, !PT ;  /* 0x000000ff06097812 */ /* 0x014fca00078ec0ff */
[----:B------:R-:W-:-:S05]  /*0560*/  IMAD.IADD R8, R0, 0x1, R9 ;  /* 0x0000000100087824 */ /* 0x000fca00078e0209 */
[----:B------:R-:W-:-:S13]  /*0570*/  ISETP.GE.U32.AND P0, PT, R8, R5, PT ;  /* 0x000000050800720c */ /* 0x000fda0003f06070 */
[----:B------:R-:W-:Y:S05]  /*0580*/  @P0 BRA `(.L_x_27) ;  /* 0x0000000000180947 */ /* 0x000fea0003800000 */
[----:B------:R-:W-:-:S05]  /*0590*/  IMAD R9, R9, 0x4, R4 ;  /* 0x0000000409097824 */ /* 0x000fca00078e0204 */
[----:B------:R-:W-:Y:S04]  /*05a0*/  LDS R8, [R9] ;  /* 0x0000000009087984 */ /* 0x000fe80000000800 */
[----:B01-3--:R-:W0:Y:S02]  /*05b0*/  LDS R10, [R9+0x4] ;  /* 0x00000400090a7984 */ /* 0x00be240000000800 */
[----:B0-----:R-:W-:-:S13]  /*05c0*/  FSETP.GEU.AND P0, PT, R10, R8, PT ;  /* 0x000000080a00720b */ /* 0x001fda0003f0e000 */
[----:B------:R2:W-:Y:S04]  /*05d0*/  @!P0 STS [R9], R10 ;  /* 0x0000000a09008388 */ /* 0x0005e80000000800 */
[----:B------:R2:W-:Y:S02]  /*05e0*/  @!P0 STS [R9+0x4], R8 ;  /* 0x0000040809008388 */ /* 0x0005e40000000800 */
.L_x_27:
[----:B------:R-:W-:Y:S05]  /*05f0*/  BSYNC.RECONVERGENT B0 ;  /* 0x0000000000007941 */ /* 0x000fea0003800200 */
.L_x_26:
[----:B------:R-:W-:Y:S01]  /*0600*/  VIADD R7, R7, 0x1 ;  /* 0x0000000107077836 */ /* 0x000fe20000000000 */
[----:B------:R-:W-:Y:S04]  /*0610*/  BAR.SYNC.DEFER_BLOCKING 0x0 ;  /* 0x0000000000007b1d */ /* 0x000fe80000010000 */
[----:B------:R-:W-:-:S13]  /*0620*/  ISETP.NE.AND P0, PT, R7, RZ, PT ;  /* 0x000000ff0700720c */ /* 0x000fda0003f05270 */
[----:B------:R-:W-:Y:S05]  /*0630*/  @P0 BRA `(.L_x_28) ;  /* 0xfffffffc00bc0947 */ /* 0x000fea000383ffff */
.L_x_25:
[----:B01234-:R-:W0:Y:S04]  /*0640*/  LDS.64 R4, [R4] ;  /* 0x0000000004047984 */ /* 0x01fe280000000a00 */
[----:B0-----:R-:W-:Y:S04]  /*0650*/  STG.E desc[UR6][R2.64], R4 ;  /* 0x0000000402007986 */ /* 0x001fe8000c101906 */
[----:B------:R-:W-:Y:S01]  /*0660*/  STG.E desc[UR6][R2.64+0x4], R5 ;  /* 0x0000040502007986 */ /* 0x000fe2000c101906 */
[----:B------:R-:W-:Y:S05]  /*0670*/  EXIT ;  /* 0x000000000000794d */ /* 0x000fea0003800000 */
.L_x_29:
        /* <DEDUP_REMOVED lines=16> */
.L_x_31:


//--------------------- .nv.shared.reserved.0     --------------------------
	.section	.nv.shared.reserved.0,"aw",@nobits
	.weak		__nv_reservedSMEM_offset_0_alias
	.size		__nv_reservedSMEM_offset_0_alias, 0, 64
	.other		__nv_reservedSMEM_offset_0_alias,@"STO_CUDA_RESERVED_SHARED STV_DEFAULT"
__nv_reservedSMEM_offset_0_alias:
	.zero		0
	.zero		64


//--------------------- .nv.shared._Z15kernelSortBlockIfEvjPT_ --------------------------
	.section	.nv.shared._Z15kernelSortBlockIfEvjPT_,"aw",@nobits
	.sectionflags	@""
	.align	4
.nv.shared._Z15kernelSortBlockIfEvjPT_:
	.zero		2048


//--------------------- .nv.constant0._Z17kernelMergeBlocksIfEvjjPKT_PS0_ --------------------------
	.section	.nv.constant0._Z17kernelMergeBlocksIfEvjjPKT_PS0_,"a",@progbits
	.sectionflags	@""
	.align	4
.nv.constant0._Z17kernelMergeBlocksIfEvjjPKT_PS0_:
	.zero		920


//--------------------- .nv.constant0._Z15kernelSortBlockIfEvjPT_ --------------------------
	.section	.nv.constant0._Z15kernelSortBlockIfEvjPT_,"a",@progbits
	.sectionflags	@""
	.align	4
.nv.constant0._Z15kernelSortBlockIfEvjPT_:
	.zero		912


//--------------------- SYMBOLS --------------------------

	.type		.nv.reservedSmem.offset0,@object
	.size		.nv.reservedSmem.offset0,0x4
	.type		.nv.reservedSmem.cap,@object
	.size		.nv.reservedSmem.cap,0x4
